//
// Generated by NVIDIA NVVM Compiler
//
// Compiler Build ID: CL-36424714
// Cuda compilation tools, release 13.0, V13.0.88
// Based on NVVM 20.0.0
//

.version 9.0
.target sm_100
.address_size 64

	// .globl	_Z6matmulPKfS0_Pfi

.visible .entry _Z6matmulPKfS0_Pfi(
	.param .u64 .ptr .align 1 _Z6matmulPKfS0_Pfi_param_0,
	.param .u64 .ptr .align 1 _Z6matmulPKfS0_Pfi_param_1,
	.param .u64 .ptr .align 1 _Z6matmulPKfS0_Pfi_param_2,
	.param .u32 _Z6matmulPKfS0_Pfi_param_3
)
{
	.reg .pred 	%p<2>;
	.reg .b32 	%r<7>;
	.reg .b64 	%rd<5>;

	ld.param.u64 	%rd1, [_Z6matmulPKfS0_Pfi_param_2];
	ld.param.u32 	%r2, [_Z6matmulPKfS0_Pfi_param_3];
	mov.u32 	%r3, %ctaid.x;
	mov.u32 	%r4, %ntid.x;
	mov.u32 	%r5, %tid.x;
	mad.lo.s32 	%r1, %r3, %r4, %r5;
	setp.ge.s32 	%p1, %r1, %r2;
	@%p1 bra 	$L__BB0_2;
	cvta.to.global.u64 	%rd2, %rd1;
	mul.wide.s32 	%rd3, %r1, 4;
	add.s64 	%rd4, %rd2, %rd3;
	mov.b32 	%r6, 0;
	st.global.u32 	[%rd4], %r6;
$L__BB0_2:
	ret;

}


// ===== COMPILED SASS (sm_100) =====

	.target	sm_100

	.elftype	@"ET_EXEC"


//--------------------- .note.nv.tkinfo           --------------------------
	.section	.note.nv.tkinfo,"",@"SHT_NOTE"
	.sectionflags	@"SHF_NOTE_NV_TKINFO"
	.tkinfo
        /*0018*/ 	.word	0x00000002
        /*0030*/ 	.string	""
        /*0030*/ 	.string	"ptxas"
        /*0030*/ 	.string	"Cuda compilation tools, release 13.0, V13.0.88"
        /*0030*/ 	.string	"Build cuda_13.0.r13.0/compiler.36424714_0"
        /*0030*/ 	.string	"-arch sm_100 -m 64 "



//--------------------- .note.nv.cuinfo           --------------------------
	.section	.note.nv.cuinfo,"",@"SHT_NOTE"
	.sectionflags	@"SHF_NOTE_NV_CUINFO"
        /*0018*/ 	.short	0x0002
        /*001a*/ 	.short	0x0064
        /*001c*/ 	.short	0x0082
	.zero		2


//--------------------- .nv.info                  --------------------------
	.section	.nv.info,"",@"SHT_CUDA_INFO"
	.align	4


	//----- nvinfo : EIATTR_REGCOUNT
	.align		4
        /*0000*/ 	.byte	0x04, 0x2f
        /*0002*/ 	.short	(.L_1 - .L_0)
	.align		4
.L_0:
        /*0004*/ 	.word	index@(_Z6matmulPKfS0_Pfi)
        /*0008*/ 	.word	0x00000008


	//----- nvinfo : EIATTR_FRAME_SIZE
	.align		4
.L_1:
        /*000c*/ 	.byte	0x04, 0x11
        /*000e*/ 	.short	(.L_3 - .L_2)
	.align		4
.L_2:
        /*0010*/ 	.word	index@(_Z6matmulPKfS0_Pfi)
        /*0014*/ 	.word	0x00000000


	//----- nvinfo : EIATTR_MIN_STACK_SIZE
	.align		4
.L_3:
        /*0018*/ 	.byte	0x04, 0x12
        /*001a*/ 	.short	(.L_5 - .L_4)
	.align		4
.L_4:
        /*001c*/ 	.word	index@(_Z6matmulPKfS0_Pfi)
        /*0020*/ 	.word	0x00000000
.L_5:


//--------------------- .nv.compat                --------------------------
	.section	.nv.compat,"",@"SHT_CUDA_COMPAT_INFO"
	.align	4
        /*0000*/ 	.byte	0x02, 0x09, 0x00, 0x00, 0x02, 0x02, 0x01, 0x00, 0x02, 0x05, 0x05, 0x00, 0x03, 0x07, 0x01, 0x01
        /*0010*/ 	.byte	0x02, 0x03, 0x00, 0x00, 0x02, 0x06, 0x01, 0x00, 0x04, 0x0b, 0x08, 0x00, 0x09, 0x00, 0x00, 0x00
        /*0020*/ 	.byte	0x00, 0x00, 0x00, 0x00


//--------------------- .nv.info._Z6matmulPKfS0_Pfi --------------------------
	.section	.nv.info._Z6matmulPKfS0_Pfi,"",@"SHT_CUDA_INFO"
	.sectionflags	@""
	.align	4


	//----- nvinfo : EIATTR_CUDA_API_VERSION
	.align		4
        /*0000*/ 	.byte	0x04, 0x37
        /*0002*/ 	.short	(.L_7 - .L_6)
.L_6:
        /*0004*/ 	.word	0x00000082


	//----- nvinfo : EIATTR_KPARAM_INFO
	.align		4
.L_7:
        /*0008*/ 	.byte	0x04, 0x17
        /*000a*/ 	.short	(.L_9 - .L_8)
.L_8:
        /*000c*/ 	.word	0x00000000
        /*0010*/ 	.short	0x0003
        /*0012*/ 	.short	0x0018
        /*0014*/ 	.byte	0x00, 0xf0, 0x11, 0x00


	//----- nvinfo : EIATTR_KPARAM_INFO
	.align		4
.L_9:
        /*0018*/ 	.byte	0x04, 0x17
        /*001a*/ 	.short	(.L_11 - .L_10)
.L_10:
        /*001c*/ 	.word	0x00000000
        /*0020*/ 	.short	0x0002
        /*0022*/ 	.short	0x0010
        /*0024*/ 	.byte	0x00, 0xf5, 0x21, 0x00


	//----- nvinfo : EIATTR_KPARAM_INFO
	.align		4
.L_11:
        /*0028*/ 	.byte	0x04, 0x17
        /*002a*/ 	.short	(.L_13 - .L_12)
.L_12:
        /*002c*/ 	.word	0x00000000
        /*0030*/ 	.short	0x0001
        /*0032*/ 	.short	0x0008
        /*0034*/ 	.byte	0x00, 0xf5, 0x21, 0x00


	//----- nvinfo : EIATTR_KPARAM_INFO
	.align		4
.L_13:
        /*0038*/ 	.byte	0x04, 0x17
        /*003a*/ 	.short	(.L_15 - .L_14)
.L_14:
        /*003c*/ 	.word	0x00000000
        /*0040*/ 	.short	0x0000
        /*0042*/ 	.short	0x0000
        /*0044*/ 	.byte	0x00, 0xf5, 0x21, 0x00


	//----- nvinfo : EIATTR_SPARSE_MMA_MASK
	.align		4
.L_15:
        /*0048*/ 	.byte	0x03, 0x50
        /*004a*/ 	.short	0x0000


	//----- nvinfo : EIATTR_MAXREG_COUNT
	.align		4
        /*004c*/ 	.byte	0x03, 0x1b
        /*004e*/ 	.short	0x00ff


	//----- nvinfo : EIATTR_MERCURY_ISA_VERSION
	.align		4
        /*0050*/ 	.byte	0x03, 0x5f
        /*0052*/ 	.short	0x0101


	//----- nvinfo : EIATTR_VRC_CTA_INIT_COUNT
	.align		4
        /*0054*/ 	.byte	0x02, 0x4a
	.zero		1
	.zero		1


	//----- nvinfo : EIATTR_EXIT_INSTR_OFFSETS
	.align		4
        /*0058*/ 	.byte	0x04, 0x1c
        /*005a*/ 	.short	(.L_17 - .L_16)


	//   ....[0]....
.L_16:
        /*005c*/ 	.word	0x00000070


	//   ....[1]....
        /*0060*/ 	.word	0x000000c0


	//----- nvinfo : EIATTR_CBANK_PARAM_SIZE
	.align		4
.L_17:
        /*0064*/ 	.byte	0x03, 0x19
        /*0066*/ 	.short	0x001c


	//----- nvinfo : EIATTR_PARAM_CBANK
	.align		4
        /*0068*/ 	.byte	0x04, 0x0a
        /*006a*/ 	.short	(.L_19 - .L_18)
	.align		4
.L_18:
        /*006c*/ 	.word	index@(.nv.constant0._Z6matmulPKfS0_Pfi)
        /*0070*/ 	.short	0x0380
        /*0072*/ 	.short	0x001c


	//----- nvinfo : EIATTR_SW_WAR
	.align		4
.L_19:
        /*0074*/ 	.byte	0x04, 0x36
        /*0076*/ 	.short	(.L_21 - .L_20)
.L_20:
        /*0078*/ 	.word	0x00000008
.L_21:


//--------------------- .nv.callgraph             --------------------------
	.section	.nv.callgraph,"",@"SHT_CUDA_CALLGRAPH"
	.align	4
	.sectionentsize	8
	.align		4
        /*0000*/ 	.word	0x00000000
	.align		4
        /*0004*/ 	.word	0xffffffff
	.align		4
        /*0008*/ 	.word	0x00000000
	.align		4
        /*000c*/ 	.word	0xfffffffe
	.align		4
        /*0010*/ 	.word	0x00000000
	.align		4
        /*0014*/ 	.word	0xfffffffd
	.align		4
        /*0018*/ 	.word	0x00000000
	.align		4
        /*001c*/ 	.word	0xfffffffc


//--------------------- .text._Z6matmulPKfS0_Pfi  --------------------------
	.section	.text._Z6matmulPKfS0_Pfi,"ax",@progbits
	.align	128
        .global         _Z6matmulPKfS0_Pfi
        .type           _Z6matmulPKfS0_Pfi,@function
        .size           _Z6matmulPKfS0_Pfi,(.L_x_1 - _Z6matmulPKfS0_Pfi)
        .other          _Z6matmulPKfS0_Pfi,@"STO_CUDA_ENTRY STV_DEFAULT"
_Z6matmulPKfS0_Pfi:
.text._Z6matmulPKfS0_Pfi:
[----:B------:R-:W-:Y:S01]  /*0000*/  LDC R1, c[0x0][0x37c] ;  /* 0x0000df00ff017b82 */ /* 0x000fe20000000800 */
[----:B------:R-:W0:Y:S07]  /*0010*/  S2R R0, SR_TID.X ;  /* 0x0000000000007919 */ /* 0x000e2e0000002100 */
[----:B------:R-:W0:Y:S01]  /*0020*/  S2UR UR4, SR_CTAID.X ;  /* 0x00000000000479c3 */ /* 0x000e220000002500 */
[----:B------:R-:W1:Y:S07]  /*0030*/  LDCU UR5, c[0x0][0x398] ;  /* 0x00007300ff0577ac */ /* 0x000e6e0008000800 */
[----:B------:R-:W0:Y:S02]  /*0040*/  LDC R5, c[0x0][0x360] ;  /* 0x0000d800ff057b82 */ /* 0x000e240000000800 */
[----:B0-----:R-:W-:-:S05]  /*0050*/  IMAD R5, R5, UR4, R0 ;  /* 0x0000000405057c24 */ /* 0x001fca000f8e0200 */
[----:B-1----:R-:W-:-:S13]  /*0060*/  ISETP.GE.AND P0, PT, R5, UR5, PT ;  /* 0x0000000505007c0c */ /* 0x002fda000bf06270 */
[----:B------:R-:W-:Y:S05]  /*0070*/  @P0 EXIT ;  /* 0x000000000000094d */ /* 0x000fea0003800000 */
[----:B------:R-:W0:Y:S01]  /*0080*/  LDC.64 R2, c[0x0][0x390] ;  /* 0x0000e400ff027b82 */ /* 0x000e220000000a00 */
[----:B------:R-:W1:Y:S01]  /*0090*/  LDCU.64 UR4, c[0x0][0x358] ;  /* 0x00006b00ff0477ac */ /* 0x000e620008000a00 */
[----:B0-----:R-:W-:-:S05]  /*00a0*/  IMAD.WIDE R2, R5, 0x4, R2 ;  /* 0x0000000405027825 */ /* 0x001fca00078e0202 */
[----:B-1----:R-:W-:Y:S01]  /*00b0*/  STG.E desc[UR4][R2.64], RZ ;  /* 0x000000ff02007986 */ /* 0x002fe2000c101904 */
[----:B------:R-:W-:Y:S05]  /*00c0*/  EXIT ;  /* 0x000000000000794d */ /* 0x000fea0003800000 */
.L_x_0:
[----:B------:R-:W-:-:S00]  /*00d0*/  BRA `(.L_x_0) ;  /* 0xfffffffc00fc7947 */ /* 0x000fc0000383ffff */
[----:B------:R-:W-:-:S00]  /*00e0*/  NOP ;  /* 0x0000000000007918 */ /* 0x000fc00000000000 */
        /* <DEDUP_REMOVED lines=9> */
.L_x_1:


//--------------------- .nv.shared.reserved.0     --------------------------
	.section	.nv.shared.reserved.0,"aw",@nobits
	.weak		__nv_reservedSMEM_offset_0_alias
	.size		__nv_reservedSMEM_offset_0_alias, 0, 64
	.other		__nv_reservedSMEM_offset_0_alias,@"STO_CUDA_RESERVED_SHARED STV_DEFAULT"
__nv_reservedSMEM_offset_0_alias:
	.zero		0
	.zero		64


//--------------------- .nv.constant0._Z6matmulPKfS0_Pfi --------------------------
	.section	.nv.constant0._Z6matmulPKfS0_Pfi,"a",@progbits
	.sectionflags	@""
	.align	4
.nv.constant0._Z6matmulPKfS0_Pfi:
	.zero		924


//--------------------- SYMBOLS --------------------------

	.type		.nv.reservedSmem.offset0,@object
	.size		.nv.reservedSmem.offset0,0x4
